//
// Generated by NVIDIA NVVM Compiler
//
// Compiler Build ID: CL-36424714
// Cuda compilation tools, release 13.0, V13.0.88
// Based on NVVM 20.0.0
//

.version 9.0
.target sm_100
.address_size 64

	// .globl	_Z13laplacian_GPUiiiiiPfS_
.extern .func  (.param .b32 func_retval0) vprintf
(
	.param .b64 vprintf_param_0,
	.param .b64 vprintf_param_1
)
;
.global .align 1 .b8 $str[12] = {108, 105, 109, 95, 110, 120, 32, 61, 32, 37, 100};
.global .align 1 .b8 $str$1[31] = {80, 120, 120, 32, 37, 46, 51, 102, 44, 32, 80, 122, 122, 32, 37, 46, 51, 102, 44, 105, 32, 37, 100, 44, 32, 106, 32, 37, 100, 10};

.visible .entry _Z13laplacian_GPUiiiiiPfS_(
	.param .u32 _Z13laplacian_GPUiiiiiPfS__param_0,
	.param .u32 _Z13laplacian_GPUiiiiiPfS__param_1,
	.param .u32 _Z13laplacian_GPUiiiiiPfS__param_2,
	.param .u32 _Z13laplacian_GPUiiiiiPfS__param_3,
	.param .u32 _Z13laplacian_GPUiiiiiPfS__param_4,
	.param .u64 .ptr .align 1 _Z13laplacian_GPUiiiiiPfS__param_5,
	.param .u64 .ptr .align 1 _Z13laplacian_GPUiiiiiPfS__param_6
)
{
	.local .align 8 .b8 	__local_depot0[24];
	.reg .b64 	%SP;
	.reg .b64 	%SPL;
	.reg .pred 	%p<14>;
	.reg .b32 	%r<42>;
	.reg .b32 	%f<15>;
	.reg .b64 	%rd<20>;
	.reg .b64 	%fd<9>;

	mov.u64 	%SPL, __local_depot0;
	cvta.local.u64 	%SP, %SPL;
	ld.param.u32 	%r19, [_Z13laplacian_GPUiiiiiPfS__param_0];
	ld.param.u32 	%r20, [_Z13laplacian_GPUiiiiiPfS__param_1];
	ld.param.u32 	%r16, [_Z13laplacian_GPUiiiiiPfS__param_2];
	ld.param.u32 	%r17, [_Z13laplacian_GPUiiiiiPfS__param_3];
	ld.param.u32 	%r18, [_Z13laplacian_GPUiiiiiPfS__param_4];
	ld.param.u64 	%rd4, [_Z13laplacian_GPUiiiiiPfS__param_5];
	ld.param.u64 	%rd5, [_Z13laplacian_GPUiiiiiPfS__param_6];
	add.u64 	%rd6, %SP, 0;
	add.u64 	%rd1, %SPL, 0;
	mov.u32 	%r21, %ctaid.x;
	mov.u32 	%r1, %ntid.x;
	mov.u32 	%r22, %tid.x;
	mad.lo.s32 	%r40, %r21, %r1, %r22;
	mov.u32 	%r23, %ctaid.y;
	mov.u32 	%r24, %ntid.y;
	mov.u32 	%r25, %tid.y;
	mad.lo.s32 	%r3, %r23, %r24, %r25;
	mov.u32 	%r26, %nctaid.y;
	mul.lo.s32 	%r4, %r24, %r26;
	shr.u32 	%r27, %r19, 31;
	add.s32 	%r28, %r19, %r27;
	shr.s32 	%r5, %r28, 1;
	sub.s32 	%r6, %r16, %r5;
	sub.s32 	%r7, %r20, %r5;
	st.local.u32 	[%rd1], %r6;
	mov.u64 	%rd7, $str;
	cvta.global.u64 	%rd8, %rd7;
	{ // callseq 0, 0
	.param .b64 param0;
	st.param.b64 	[param0], %rd8;
	.param .b64 param1;
	st.param.b64 	[param1], %rd6;
	.param .b32 retval0;
	call.uni (retval0), 
	vprintf, 
	(
	param0, 
	param1
	);
	ld.param.b32 	%r29, [retval0];
	} // callseq 0
	setp.ge.s32 	%p2, %r40, %r7;
	setp.lt.s32 	%p3, %r40, %r5;
	or.pred  	%p4, %p2, %p3;
	@%p4 bra 	$L__BB0_6;
	cvta.to.global.u64 	%rd2, %rd4;
	setp.lt.s32 	%p5, %r3, %r6;
	setp.ge.s32 	%p6, %r3, %r5;
	and.pred  	%p1, %p5, %p6;
	mul.lo.s32 	%r31, %r18, %r18;
	cvt.rn.f32.u32 	%f1, %r31;
	mul.lo.s32 	%r32, %r17, %r17;
	cvt.rn.f32.u32 	%f2, %r32;
	add.s32 	%r8, %r3, %r4;
	mov.u32 	%r33, %nctaid.x;
	mul.lo.s32 	%r9, %r1, %r33;
	cvta.to.global.u64 	%rd3, %rd5;
	not.pred 	%p7, %p1;
	mul.wide.s32 	%rd13, %r16, 4;
	mov.u64 	%rd17, $str$1;
$L__BB0_2:
	@%p7 bra 	$L__BB0_5;
	mad.lo.s32 	%r11, %r16, %r40, %r16;
	add.s32 	%r34, %r40, -1;
	mul.lo.s32 	%r12, %r34, %r16;
	mov.u32 	%r41, %r3;
$L__BB0_4:
	setp.ge.s32 	%p8, %r8, %r5;
	add.s32 	%r35, %r41, %r11;
	mul.wide.s32 	%rd9, %r35, 4;
	add.s64 	%rd10, %rd2, %rd9;
	ld.global.f32 	%f3, [%rd10];
	add.s32 	%r36, %r41, %r12;
	mul.wide.s32 	%rd11, %r36, 4;
	add.s64 	%rd12, %rd2, %rd11;
	ld.global.f32 	%f4, [%rd12];
	add.f32 	%f5, %f3, %f4;
	cvt.f64.f32 	%fd1, %f5;
	add.s32 	%r37, %r36, %r16;
	add.s64 	%rd14, %rd12, %rd13;
	ld.global.f32 	%f6, [%rd14];
	cvt.f64.f32 	%fd2, %f6;
	add.f64 	%fd3, %fd2, %fd2;
	sub.f64 	%fd4, %fd1, %fd3;
	cvt.rn.f32.f64 	%f7, %fd4;
	ld.global.f32 	%f8, [%rd14+4];
	ld.global.f32 	%f9, [%rd14+-4];
	add.f32 	%f10, %f8, %f9;
	cvt.f64.f32 	%fd5, %f10;
	sub.f64 	%fd6, %fd5, %fd3;
	cvt.rn.f32.f64 	%f11, %fd6;
	div.rn.f32 	%f12, %f11, %f1;
	div.rn.f32 	%f13, %f7, %f2;
	add.f32 	%f14, %f13, %f12;
	mul.wide.s32 	%rd15, %r37, 4;
	add.s64 	%rd16, %rd3, %rd15;
	st.global.f32 	[%rd16], %f14;
	cvt.f64.f32 	%fd7, %f11;
	cvt.f64.f32 	%fd8, %f7;
	st.local.f64 	[%rd1], %fd7;
	st.local.f64 	[%rd1+8], %fd8;
	st.local.v2.u32 	[%rd1+16], {%r40, %r41};
	cvta.global.u64 	%rd18, %rd17;
	add.u64 	%rd19, %SP, 0;
	{ // callseq 1, 0
	.param .b64 param0;
	st.param.b64 	[param0], %rd18;
	.param .b64 param1;
	st.param.b64 	[param1], %rd19;
	.param .b32 retval0;
	call.uni (retval0), 
	vprintf, 
	(
	param0, 
	param1
	);
	ld.param.b32 	%r38, [retval0];
	} // callseq 1
	add.s32 	%r41, %r41, %r4;
	setp.lt.s32 	%p9, %r41, %r6;
	and.pred  	%p10, %p9, %p8;
	@%p10 bra 	$L__BB0_4;
$L__BB0_5:
	add.s32 	%r40, %r40, %r9;
	setp.lt.s32 	%p11, %r40, %r7;
	setp.ge.s32 	%p12, %r40, %r5;
	and.pred  	%p13, %p11, %p12;
	@%p13 bra 	$L__BB0_2;
$L__BB0_6:
	ret;

}


// ===== COMPILED SASS (sm_100) =====

	.target	sm_100

	.elftype	@"ET_EXEC"


//--------------------- .note.nv.tkinfo           --------------------------
	.section	.note.nv.tkinfo,"",@"SHT_NOTE"
	.sectionflags	@"SHF_NOTE_NV_TKINFO"
	.tkinfo
        /*0018*/ 	.word	0x00000002
        /*0030*/ 	.string	""
        /*0030*/ 	.string	"ptxas"
        /*0030*/ 	.string	"Cuda compilation tools, release 13.0, V13.0.88"
        /*0030*/ 	.string	"Build cuda_13.0.r13.0/compiler.36424714_0"
        /*0030*/ 	.string	"-arch sm_100 -m 64 "



//--------------------- .note.nv.cuinfo           --------------------------
	.section	.note.nv.cuinfo,"",@"SHT_NOTE"
	.sectionflags	@"SHF_NOTE_NV_CUINFO"
        /*0018*/ 	.short	0x0002
        /*001a*/ 	.short	0x0064
        /*001c*/ 	.short	0x0082
	.zero		2


//--------------------- .nv.info                  --------------------------
	.section	.nv.info,"",@"SHT_CUDA_INFO"
	.align	4


	//----- nvinfo : EIATTR_REGCOUNT
	.align		4
        /*0000*/ 	.byte	0x04, 0x2f
        /*0002*/ 	.short	(.L_3 - .L_2)
	.align		4
.L_2:
        /*0004*/ 	.word	index@(_Z13laplacian_GPUiiiiiPfS_)
        /*0008*/ 	.word	0x00000025


	//----- nvinfo : EIATTR_FRAME_SIZE
	.align		4
.L_3:
        /*000c*/ 	.byte	0x04, 0x11
        /*000e*/ 	.short	(.L_5 - .L_4)
	.align		4
.L_4:
        /*0010*/ 	.word	index@($__internal_0_$__cuda_sm3x_div_rn_noftz_f32_slowpath)
        /*0014*/ 	.word	0x00000018


	//----- nvinfo : EIATTR_FRAME_SIZE
	.align		4
.L_5:
        /*0018*/ 	.byte	0x04, 0x11
        /*001a*/ 	.short	(.L_7 - .L_6)
	.align		4
.L_6:
        /*001c*/ 	.word	index@(_Z13laplacian_GPUiiiiiPfS_)
        /*0020*/ 	.word	0x00000018


	//----- nvinfo : EIATTR_MIN_STACK_SIZE
	.align		4
.L_7:
        /*0024*/ 	.byte	0x04, 0x12
        /*0026*/ 	.short	(.L_9 - .L_8)
	.align		4
.L_8:
        /*0028*/ 	.word	index@(_Z13laplacian_GPUiiiiiPfS_)
        /*002c*/ 	.word	0x00000018
.L_9:


//--------------------- .nv.compat                --------------------------
	.section	.nv.compat,"",@"SHT_CUDA_COMPAT_INFO"
	.align	4
        /*0000*/ 	.byte	0x02, 0x09, 0x00, 0x00, 0x02, 0x02, 0x01, 0x00, 0x02, 0x05, 0x05, 0x00, 0x03, 0x07, 0x01, 0x01
        /*0010*/ 	.byte	0x02, 0x03, 0x00, 0x00, 0x02, 0x06, 0x01, 0x00, 0x04, 0x0b, 0x08, 0x00, 0x01, 0x00, 0x00, 0x00
        /*0020*/ 	.byte	0x00, 0x00, 0x00, 0x00


//--------------------- .nv.info._Z13laplacian_GPUiiiiiPfS_ --------------------------
	.section	.nv.info._Z13laplacian_GPUiiiiiPfS_,"",@"SHT_CUDA_INFO"
	.sectionflags	@""
	.align	4


	//----- nvinfo : EIATTR_CUDA_API_VERSION
	.align		4
        /*0000*/ 	.byte	0x04, 0x37
        /*0002*/ 	.short	(.L_11 - .L_10)
.L_10:
        /*0004*/ 	.word	0x00000082


	//----- nvinfo : EIATTR_KPARAM_INFO
	.align		4
.L_11:
        /*0008*/ 	.byte	0x04, 0x17
        /*000a*/ 	.short	(.L_13 - .L_12)
.L_12:
        /*000c*/ 	.word	0x00000000
        /*0010*/ 	.short	0x0006
        /*0012*/ 	.short	0x0020
        /*0014*/ 	.byte	0x00, 0xf5, 0x21, 0x00


	//----- nvinfo : EIATTR_KPARAM_INFO
	.align		4
.L_13:
        /*0018*/ 	.byte	0x04, 0x17
        /*001a*/ 	.short	(.L_15 - .L_14)
.L_14:
        /*001c*/ 	.word	0x00000000
        /*0020*/ 	.short	0x0005
        /*0022*/ 	.short	0x0018
        /*0024*/ 	.byte	0x00, 0xf5, 0x21, 0x00


	//----- nvinfo : EIATTR_KPARAM_INFO
	.align		4
.L_15:
        /*0028*/ 	.byte	0x04, 0x17
        /*002a*/ 	.short	(.L_17 - .L_16)
.L_16:
        /*002c*/ 	.word	0x00000000
        /*0030*/ 	.short	0x0004
        /*0032*/ 	.short	0x0010
        /*0034*/ 	.byte	0x00, 0xf0, 0x11, 0x00


	//----- nvinfo : EIATTR_KPARAM_INFO
	.align		4
.L_17:
        /*0038*/ 	.byte	0x04, 0x17
        /*003a*/ 	.short	(.L_19 - .L_18)
.L_18:
        /*003c*/ 	.word	0x00000000
        /*0040*/ 	.short	0x0003
        /*0042*/ 	.short	0x000c
        /*0044*/ 	.byte	0x00, 0xf0, 0x11, 0x00


	//----- nvinfo : EIATTR_KPARAM_INFO
	.align		4
.L_19:
        /*0048*/ 	.byte	0x04, 0x17
        /*004a*/ 	.short	(.L_21 - .L_20)
.L_20:
        /*004c*/ 	.word	0x00000000
        /*0050*/ 	.short	0x0002
        /*0052*/ 	.short	0x0008
        /*0054*/ 	.byte	0x00, 0xf0, 0x11, 0x00


	//----- nvinfo : EIATTR_KPARAM_INFO
	.align		4
.L_21:
        /*0058*/ 	.byte	0x04, 0x17
        /*005a*/ 	.short	(.L_23 - .L_22)
.L_22:
        /*005c*/ 	.word	0x00000000
        /*0060*/ 	.short	0x0001
        /*0062*/ 	.short	0x0004
        /*0064*/ 	.byte	0x00, 0xf0, 0x11, 0x00


	//----- nvinfo : EIATTR_KPARAM_INFO
	.align		4
.L_23:
        /*0068*/ 	.byte	0x04, 0x17
        /*006a*/ 	.short	(.L_25 - .L_24)
.L_24:
        /*006c*/ 	.word	0x00000000
        /*0070*/ 	.short	0x0000
        /*0072*/ 	.short	0x0000
        /*0074*/ 	.byte	0x00, 0xf0, 0x11, 0x00


	//----- nvinfo : EIATTR_SPARSE_MMA_MASK
	.align		4
.L_25:
        /*0078*/ 	.byte	0x03, 0x50
        /*007a*/ 	.short	0x0000


	//----- nvinfo : EIATTR_MAXREG_COUNT
	.align		4
        /*007c*/ 	.byte	0x03, 0x1b
        /*007e*/ 	.short	0x00ff


	//----- nvinfo : EIATTR_EXTERNS
	.align		4
        /*0080*/ 	.byte	0x04, 0x0f
        /*0082*/ 	.short	(.L_27 - .L_26)


	//   ....[0]....
	.align		4
.L_26:
        /*0084*/ 	.word	index@(vprintf)


	//----- nvinfo : EIATTR_MERCURY_ISA_VERSION
	.align		4
.L_27:
        /*0088*/ 	.byte	0x03, 0x5f
        /*008a*/ 	.short	0x0101


	//----- nvinfo : EIATTR_VRC_CTA_INIT_COUNT
	.align		4
        /*008c*/ 	.byte	0x02, 0x4a
	.zero		1
	.zero		1


	//----- nvinfo : EIATTR_SYSCALL_OFFSETS
	.align		4
        /*0090*/ 	.byte	0x04, 0x46
        /*0092*/ 	.short	(.L_29 - .L_28)


	//   ....[0]....
.L_28:
        /*0094*/ 	.word	0x000001f0


	//   ....[1]....
        /*0098*/ 	.word	0x000008a0


	//----- nvinfo : EIATTR_EXIT_INSTR_OFFSETS
	.align		4
.L_29:
        /*009c*/ 	.byte	0x04, 0x1c
        /*009e*/ 	.short	(.L_31 - .L_30)


	//   ....[0]....
.L_30:
        /*00a0*/ 	.word	0x00000220


	//   ....[1]....
        /*00a4*/ 	.word	0x00000940


	//----- nvinfo : EIATTR_CRS_STACK_SIZE
	.align		4
.L_31:
        /*00a8*/ 	.byte	0x04, 0x1e
        /*00aa*/ 	.short	(.L_33 - .L_32)
.L_32:
        /*00ac*/ 	.word	0x00000000


	//----- nvinfo : EIATTR_CBANK_PARAM_SIZE
	.align		4
.L_33:
        /*00b0*/ 	.byte	0x03, 0x19
        /*00b2*/ 	.short	0x0028


	//----- nvinfo : EIATTR_PARAM_CBANK
	.align		4
        /*00b4*/ 	.byte	0x04, 0x0a
        /*00b6*/ 	.short	(.L_35 - .L_34)
	.align		4
.L_34:
        /*00b8*/ 	.word	index@(.nv.constant0._Z13laplacian_GPUiiiiiPfS_)
        /*00bc*/ 	.short	0x0380
        /*00be*/ 	.short	0x0028


	//----- nvinfo : EIATTR_SW_WAR
	.align		4
.L_35:
        /*00c0*/ 	.byte	0x04, 0x36
        /*00c2*/ 	.short	(.L_37 - .L_36)
.L_36:
        /*00c4*/ 	.word	0x00000008
.L_37:


//--------------------- .nv.callgraph             --------------------------
	.section	.nv.callgraph,"",@"SHT_CUDA_CALLGRAPH"
	.align	4
	.sectionentsize	8
	.align		4
        /*0000*/ 	.word	0x00000000
	.align		4
        /*0004*/ 	.word	0xffffffff
	.align		4
        /*0008*/ 	.word	index@(_Z13laplacian_GPUiiiiiPfS_)
	.align		4
        /*000c*/ 	.word	index@(vprintf)
	.align		4
        /*0010*/ 	.word	0x00000000
	.align		4
        /*0014*/ 	.word	0xfffffffe
	.align		4
        /*0018*/ 	.word	0x00000000
	.align		4
        /*001c*/ 	.word	0xfffffffd
	.align		4
        /*0020*/ 	.word	0x00000000
	.align		4
        /*0024*/ 	.word	0xfffffffc


//--------------------- .nv.constant4             --------------------------
	.section	.nv.constant4,"a",@progbits
	.align	8
	.align		8
.nv.constant4:
        /*0000*/ 	.dword	vprintf
	.align		8
        /*0008*/ 	.dword	$str
	.align		8
        /*0010*/ 	.dword	$str$1


//--------------------- .text._Z13laplacian_GPUiiiiiPfS_ --------------------------
	.section	.text._Z13laplacian_GPUiiiiiPfS_,"ax",@progbits
	.align	128
        .global         _Z13laplacian_GPUiiiiiPfS_
        .type           _Z13laplacian_GPUiiiiiPfS_,@function
        .size           _Z13laplacian_GPUiiiiiPfS_,(.L_x_22 - _Z13laplacian_GPUiiiiiPfS_)
        .other          _Z13laplacian_GPUiiiiiPfS_,@"STO_CUDA_ENTRY STV_DEFAULT"
_Z13laplacian_GPUiiiiiPfS_:
.text._Z13laplacian_GPUiiiiiPfS_:
[----:B------:R-:W0:Y:S01]  /*0000*/  LDC R1, c[0x0][0x37c] ;  /* 0x0000df00ff017b82 */ /* 0x000e220000000800 */
[----:B------:R-:W1:Y:S07]  /*0010*/  LDCU.64 UR36, c[0x0][0x380] ;  /* 0x00007000ff2477ac */ /* 0x000e6e0008000a00 */
[----:B------:R-:W2:Y:S01]  /*0020*/  LDC R22, c[0x0][0x388] ;  /* 0x0000e200ff167b82 */ /* 0x000ea20000000800 */
[----:B------:R-:W3:Y:S01]  /*0030*/  S2R R25, SR_TID.Y ;  /* 0x0000000000197919 */ /* 0x000ee20000002200 */
[----:B0-----:R-:W-:Y:S01]  /*0040*/  VIADD R1, R1, 0xffffffe8 ;  /* 0xffffffe801017836 */ /* 0x001fe20000000000 */
[----:B------:R-:W0:Y:S01]  /*0050*/  LDCU UR4, c[0x0][0x2f8] ;  /* 0x00005f00ff0477ac */ /* 0x000e220008000800 */
[----:B------:R-:W-:Y:S01]  /*0060*/  MOV R0, 0x0 ;  /* 0x0000000000007802 */ /* 0x000fe20000000f00 */
[----:B------:R-:W4:Y:S01]  /*0070*/  S2R R18, SR_TID.X ;  /* 0x0000000000127919 */ /* 0x000f220000002100 */
[----:B------:R-:W5:Y:S02]  /*0080*/  LDCU UR5, c[0x0][0x2fc] ;  /* 0x00005f80ff0577ac */ /* 0x000f640008000800 */
[----:B------:R-:W4:Y:S01]  /*0090*/  LDC R27, c[0x0][0x360] ;  /* 0x0000d800ff1b7b82 */ /* 0x000f220000000800 */
[----:B------:R-:W3:Y:S07]  /*00a0*/  LDCU.64 UR10, c[0x4][0x8] ;  /* 0x01000100ff0a77ac */ /* 0x000eee0008000a00 */
[----:B------:R-:W4:Y:S01]  /*00b0*/  S2UR UR7, SR_CTAID.Y ;  /* 0x00000000000779c3 */ /* 0x000f220000002600 */
[----:B-1----:R-:W-:-:S04]  /*00c0*/  ULEA.HI UR36, UR36, UR36, URZ, 0x1 ;  /* 0x0000002424247291 */ /* 0x002fc8000f8f08ff */
[----:B------:R-:W-:Y:S01]  /*00d0*/  USHF.R.S32.HI UR36, URZ, 0x1, UR36 ;  /* 0x00000001ff247899 */ /* 0x000fe20008011424 */
[----:B0-----:R-:W-:Y:S02]  /*00e0*/  IADD3 R23, P0, PT, R1, UR4, RZ ;  /* 0x0000000401177c10 */ /* 0x001fe4000ff1e0ff */
[----:B------:R-:W4:Y:S01]  /*00f0*/  LDC R26, c[0x0][0x364] ;  /* 0x0000d900ff1a7b82 */ /* 0x000f220000000800 */
[----:B------:R-:W0:Y:S02]  /*0100*/  LDCU UR8, c[0x0][0x374] ;  /* 0x00006e80ff0877ac */ /* 0x000e240008000800 */
[----:B--2---:R-:W-:Y:S02]  /*0110*/  VIADD R22, R22, -UR36 ;  /* 0x8000002416167c36 */ /* 0x004fe40008000000 */
[----:B-----5:R-:W-:Y:S01]  /*0120*/  IMAD.X R24, RZ, RZ, UR5, P0 ;  /* 0x00000005ff187e24 */ /* 0x020fe200080e06ff */
[----:B------:R-:W-:Y:S01]  /*0130*/  UIADD3 UR37, UPT, UPT, -UR36, UR37, URZ ;  /* 0x0000002524257290 */ /* 0x000fe2000fffe1ff */
[----:B---3--:R-:W-:Y:S01]  /*0140*/  IMAD.U32 R4, RZ, RZ, UR10 ;  /* 0x0000000aff047e24 */ /* 0x008fe2000f8e00ff */
[----:B------:R-:W1:Y:S01]  /*0150*/  S2UR UR6, SR_CTAID.X ;  /* 0x00000000000679c3 */ /* 0x000e620000002500 */
[----:B------:R2:W-:Y:S01]  /*0160*/  STL [R1], R22 ;  /* 0x0000001601007387 */ /* 0x0005e20000100800 */
[----:B------:R-:W-:-:S02]  /*0170*/  IMAD.U32 R5, RZ, RZ, UR11 ;  /* 0x0000000bff057e24 */ /* 0x000fc4000f8e00ff */
[----:B------:R-:W-:Y:S02]  /*0180*/  IMAD.MOV.U32 R6, RZ, RZ, R23 ;  /* 0x000000ffff067224 */ /* 0x000fe400078e0017 */
[----:B------:R-:W-:Y:S02]  /*0190*/  IMAD.MOV.U32 R7, RZ, RZ, R24 ;  /* 0x000000ffff077224 */ /* 0x000fe400078e0018 */
[----:B------:R2:W3:Y:S01]  /*01a0*/  LDC.64 R2, c[0x4][R0] ;  /* 0x0100000000027b82 */ /* 0x0004e20000000a00 */
[C---:B----4-:R-:W-:Y:S02]  /*01b0*/  IMAD R25, R26.reuse, UR7, R25 ;  /* 0x000000071a197c24 */ /* 0x050fe4000f8e0219 */
[----:B0-----:R-:W-:Y:S02]  /*01c0*/  IMAD R26, R26, UR8, RZ ;  /* 0x000000081a1a7c24 */ /* 0x001fe4000f8e02ff */
[----:B-12---:R-:W-:-:S07]  /*01d0*/  IMAD R18, R27, UR6, R18 ;  /* 0x000000061b127c24 */ /* 0x006fce000f8e0212 */
[----:B------:R-:W-:-:S07]  /*01e0*/  LEPC R20, `(.L_x_0) ;  /* 0x000000001014794e */ /* 0x000fce0000000000 */
[----:B---3--:R-:W-:Y:S05]  /*01f0*/  CALL.ABS.NOINC R2 ;  /* 0x0000000002007343 */ /* 0x008fea0003c00000 */
.L_x_0:
[----:B------:R-:W-:-:S04]  /*0200*/  ISETP.GE.AND P0, PT, R18, UR36, PT ;  /* 0x0000002412007c0c */ /* 0x000fc8000bf06270 */
[----:B------:R-:W-:-:S13]  /*0210*/  ISETP.GE.OR P0, PT, R18, UR37, !P0 ;  /* 0x0000002512007c0c */ /* 0x000fda000c706670 */
[----:B------:R-:W-:Y:S05]  /*0220*/  @P0 EXIT ;  /* 0x000000000000094d */ /* 0x000fea0003800000 */
[----:B------:R-:W0:Y:S01]  /*0230*/  LDCU UR4, c[0x0][0x390] ;  /* 0x00007200ff0477ac */ /* 0x000e220008000800 */
[----:B------:R-:W1:Y:S01]  /*0240*/  LDC.64 R16, c[0x0][0x358] ;  /* 0x0000d600ff107b82 */ /* 0x000e620000000a00 */
[C---:B------:R-:W-:Y:S01]  /*0250*/  ISETP.GE.AND P0, PT, R25.reuse, UR36, PT ;  /* 0x0000002419007c0c */ /* 0x040fe2000bf06270 */
[C---:B------:R-:W-:Y:S01]  /*0260*/  IMAD.IADD R33, R25.reuse, 0x1, R26 ;  /* 0x0000000119217824 */ /* 0x040fe200078e021a */
[----:B------:R-:W2:Y:S02]  /*0270*/  LDCU UR5, c[0x0][0x38c] ;  /* 0x00007180ff0577ac */ /* 0x000ea40008000800 */
[----:B------:R-:W-:Y:S01]  /*0280*/  ISETP.LT.AND P0, PT, R25, R22, P0 ;  /* 0x000000161900720c */ /* 0x000fe20000701270 */
[----:B------:R-:W3:Y:S03]  /*0290*/  LDCU UR6, c[0x0][0x370] ;  /* 0x00006e00ff0677ac */ /* 0x000ee60008000800 */
[----:B------:R-:W-:Y:S01]  /*02a0*/  P2R R32, PR, RZ, 0x1 ;  /* 0x00000001ff207803 */ /* 0x000fe20000000000 */
[----:B0-----:R-:W-:-:S02]  /*02b0*/  UIMAD UR4, UR4, UR4, URZ ;  /* 0x00000004040472a4 */ /* 0x001fc4000f8e02ff */
[----:B--2---:R-:W-:-:S04]  /*02c0*/  UIMAD UR5, UR5, UR5, URZ ;  /* 0x00000005050572a4 */ /* 0x004fc8000f8e02ff */
[----:B------:R-:W-:Y:S01]  /*02d0*/  I2FP.F32.U32 R29, UR4 ;  /* 0x00000004001d7c45 */ /* 0x000fe20008201000 */
[----:B---3--:R-:W-:Y:S01]  /*02e0*/  IMAD R27, R27, UR6, RZ ;  /* 0x000000061b1b7c24 */ /* 0x008fe2000f8e02ff */
[----:B------:R-:W-:-:S07]  /*02f0*/  I2FP.F32.U32 R31, UR5 ;  /* 0x00000005001f7c45 */ /* 0x000fce0008201000 */
.L_x_9:
[----:B------:R-:W-:Y:S01]  /*0300*/  ISETP.NE.AND P0, PT, R32, RZ, PT ;  /* 0x000000ff2000720c */ /* 0x000fe20003f05270 */
[----:B------:R-:W-:-:S12]  /*0310*/  BSSY.RECONVERGENT B6, `(.L_x_1) ;  /* 0x000005e000067945 */ /* 0x000fd80003800200 */
[----:B------:R-:W-:Y:S05]  /*0320*/  @!P0 BRA `(.L_x_2) ;  /* 0x0000000400708947 */ /* 0x000fea0003800000 */
[----:B------:R-:W0:Y:S01]  /*0330*/  LDC R3, c[0x0][0x388] ;  /* 0x0000e200ff037b82 */ /* 0x000e220000000800 */
[C---:B------:R-:W-:Y:S02]  /*0340*/  VIADD R28, R18.reuse, 0xffffffff ;  /* 0xffffffff121c7836 */ /* 0x040fe40000000000 */
[----:B------:R-:W-:Y:S02]  /*0350*/  IMAD.MOV.U32 R19, RZ, RZ, R25 ;  /* 0x000000ffff137224 */ /* 0x000fe400078e0019 */
[----:B0-----:R-:W-:-:S07]  /*0360*/  IMAD R30, R18, R3, R3 ;  /* 0x00000003121e7224 */ /* 0x001fce00078e0203 */
.L_x_8:
[----:B------:R-:W0:Y:S01]  /*0370*/  LDC R0, c[0x0][0x388] ;  /* 0x0000e200ff007b82 */ /* 0x000e220000000800 */
[----:B-1----:R-:W-:Y:S01]  /*0380*/  R2UR UR8, R16 ;  /* 0x00000000100872ca */ /* 0x002fe200000e0000 */
[----:B------:R-:W-:Y:S01]  /*0390*/  IMAD.IADD R15, R30, 0x1, R19 ;  /* 0x000000011e0f7824 */ /* 0x000fe200078e0213 */
[C---:B------:R-:W-:Y:S02]  /*03a0*/  R2UR UR9, R17.reuse ;  /* 0x00000000110972ca */ /* 0x040fe400000e0000 */
[C---:B------:R-:W-:Y:S02]  /*03b0*/  R2UR UR10, R16.reuse ;  /* 0x00000000100a72ca */ /* 0x040fe400000e0000 */
[C---:B------:R-:W-:Y:S01]  /*03c0*/  R2UR UR11, R17.reuse ;  /* 0x00000000110b72ca */ /* 0x040fe200000e0000 */
[----:B------:R-:W1:Y:S01]  /*03d0*/  LDC.64 R2, c[0x0][0x398] ;  /* 0x0000e600ff027b82 */ /* 0x000e620000000a00 */
[----:B------:R-:W-:Y:S02]  /*03e0*/  R2UR UR12, R16 ;  /* 0x00000000100c72ca */ /* 0x000fe400000e0000 */
[----:B------:R-:W-:-:S02]  /*03f0*/  R2UR UR13, R17 ;  /* 0x00000000110d72ca */ /* 0x000fc400000e0000 */
[C---:B------:R-:W-:Y:S02]  /*0400*/  R2UR UR4, R16.reuse ;  /* 0x00000000100472ca */ /* 0x040fe400000e0000 */
[C---:B------:R-:W-:Y:S02]  /*0410*/  R2UR UR5, R17.reuse ;  /* 0x00000000110572ca */ /* 0x040fe400000e0000 */
[----:B------:R-:W-:Y:S02]  /*0420*/  R2UR UR6, R16 ;  /* 0x00000000100672ca */ /* 0x000fe400000e0000 */
[----:B------:R-:W-:Y:S01]  /*0430*/  R2UR UR7, R17 ;  /* 0x00000000110772ca */ /* 0x000fe200000e0000 */
[----:B0-----:R-:W-:-:S04]  /*0440*/  IMAD R13, R28, R0, R19 ;  /* 0x000000001c0d7224 */ /* 0x001fc800078e0213 */
[----:B-1----:R-:W-:-:S04]  /*0450*/  IMAD.WIDE R10, R13, 0x4, R2 ;  /* 0x000000040d0a7825 */ /* 0x002fc800078e0202 */
[----:B------:R-:W-:-:S04]  /*0460*/  IMAD.WIDE R8, R0, 0x4, R10 ;  /* 0x0000000400087825 */ /* 0x000fc800078e020a */
[----:B------:R-:W2:Y:S04]  /*0470*/  LDG.E R11, desc[UR6][R10.64] ;  /* 0x000000060a0b7981 */ /* 0x000ea8000c1e1900 */
[----:B------:R-:W3:Y:S04]  /*0480*/  LDG.E R20, desc[UR8][R8.64] ;  /* 0x0000000808147981 */ /* 0x000ee8000c1e1900 */
[----:B------:R-:W4:Y:S04]  /*0490*/  LDG.E R6, desc[UR10][R8.64+0x4] ;  /* 0x0000040a08067981 */ /* 0x000f28000c1e1900 */
[----:B------:R-:W4:Y:S01]  /*04a0*/  LDG.E R7, desc[UR12][R8.64+-0x4] ;  /* 0xfffffc0c08077981 */ /* 0x000f22000c1e1900 */
[----:B------:R-:W-:-:S06]  /*04b0*/  IMAD.WIDE R14, R15, 0x4, R2 ;  /* 0x000000040f0e7825 */ /* 0x000fcc00078e0202 */
[----:B------:R-:W2:Y:S01]  /*04c0*/  LDG.E R14, desc[UR4][R14.64] ;  /* 0x000000040e0e7981 */ /* 0x000ea2000c1e1900 */
[----:B------:R-:W0:Y:S01]  /*04d0*/  MUFU.RCP R34, R29 ;  /* 0x0000001d00227308 */ /* 0x000e220000001000 */
[----:B------:R-:W-:Y:S01]  /*04e0*/  ISETP.GE.AND P1, PT, R33, UR36, PT ;  /* 0x0000002421007c0c */ /* 0x000fe2000bf26270 */
[----:B------:R-:W-:Y:S06]  /*04f0*/  BSSY.RECONVERGENT B0, `(.L_x_3) ;  /* 0x0000019000007945 */ /* 0x000fec0003800200 */
[----:B---3--:R-:W1:Y:S01]  /*0500*/  F2F.F64.F32 R4, R20 ;  /* 0x0000001400047310 */ /* 0x008e620000201800 */
[----:B----4-:R-:W-:-:S07]  /*0510*/  FADD R21, R6, R7 ;  /* 0x0000000706157221 */ /* 0x010fce0000000000 */
[----:B------:R-:W3:Y:S01]  /*0520*/  F2F.F64.F32 R6, R21 ;  /* 0x0000001500067310 */ /* 0x000ee20000201800 */
[----:B-1----:R-:W-:Y:S01]  /*0530*/  DADD R4, R4, R4 ;  /* 0x0000000004047229 */ /* 0x002fe20000000004 */
[----:B--2---:R-:W-:-:S06]  /*0540*/  FADD R12, R14, R11 ;  /* 0x0000000b0e0c7221 */ /* 0x004fcc0000000000 */
[----:B------:R-:W1:Y:S01]  /*0550*/  F2F.F64.F32 R2, R12 ;  /* 0x0000000c00027310 */ /* 0x000e620000201800 */
[----:B---3--:R-:W-:-:S07]  /*0560*/  DADD R6, -R4, R6 ;  /* 0x0000000004067229 */ /* 0x008fce0000000106 */
[----:B------:R-:W2:Y:S01]  /*0570*/  F2F.F32.F64 R8, R6 ;  /* 0x0000000600087310 */ /* 0x000ea20000301000 */
[----:B-1----:R-:W-:Y:S01]  /*0580*/  DADD R2, R2, -R4 ;  /* 0x0000000002027229 */ /* 0x002fe20000000804 */
[----:B0-----:R-:W-:-:S06]  /*0590*/  FFMA R5, -R29, R34, 1 ;  /* 0x3f8000001d057423 */ /* 0x001fcc0000000122 */
[----:B------:R0:W1:Y:S01]  /*05a0*/  F2F.F32.F64 R10, R2 ;  /* 0x00000002000a7310 */ /* 0x0000620000301000 */
[----:B------:R-:W-:-:S07]  /*05b0*/  FFMA R15, R34, R5, R34 ;  /* 0x00000005220f7223 */ /* 0x000fce0000000022 */
[----:B--2---:R-:W2:Y:S01]  /*05c0*/  FCHK P0, R8, R29 ;  /* 0x0000001d08007302 */ /* 0x004ea20000000000 */
[----:B------:R-:W-:Y:S01]  /*05d0*/  FFMA R4, R8, R15, RZ ;  /* 0x0000000f08047223 */ /* 0x000fe200000000ff */
[----:B------:R-:W-:-:S03]  /*05e0*/  IMAD.IADD R5, R13, 0x1, R0 ;  /* 0x000000010d057824 */ /* 0x000fc600078e0200 */
[----:B------:R-:W-:Y:S01]  /*05f0*/  FFMA R9, -R29, R4, R8 ;  /* 0x000000041d097223 */ /* 0x000fe20000000108 */
[----:B------:R-:W-:-:S03]  /*0600*/  P2R R0, PR, RZ, 0x2 ;  /* 0x00000002ff007803 */ /* 0x000fc60000000000 */
[----:B------:R-:W-:Y:S01]  /*0610*/  FFMA R15, R15, R9, R4 ;  /* 0x000000090f0f7223 */ /* 0x000fe20000000004 */
[----:B012---:R-:W-:Y:S06]  /*0620*/  @!P0 BRA `(.L_x_4) ;  /* 0x0000000000148947 */ /* 0x007fec0003800000 */
[----:B------:R-:W-:Y:S01]  /*0630*/  IMAD.MOV.U32 R0, RZ, RZ, R8 ;  /* 0x000000ffff007224 */ /* 0x000fe200078e0008 */
[----:B------:R-:W-:Y:S01]  /*0640*/  MOV R2, 0x670 ;  /* 0x0000067000027802 */ /* 0x000fe20000000f00 */
[----:B------:R-:W-:-:S07]  /*0650*/  IMAD.MOV.U32 R3, RZ, RZ, R29 ;  /* 0x000000ffff037224 */ /* 0x000fce00078e001d */
[----:B------:R-:W-:Y:S05]  /*0660*/  CALL.REL.NOINC `($__internal_0_$__cuda_sm3x_div_rn_noftz_f32_slowpath) ;  /* 0x0000000000b87944 */ /* 0x000fea0003c00000 */
[----:B------:R-:W-:-:S07]  /*0670*/  IMAD.MOV.U32 R15, RZ, RZ, R0 ;  /* 0x000000ffff0f7224 */ /* 0x000fce00078e0000 */
.L_x_4:
[----:B------:R-:W-:Y:S05]  /*0680*/  BSYNC.RECONVERGENT B0 ;  /* 0x0000000000007941 */ /* 0x000fea0003800200 */
.L_x_3:
[----:B------:R-:W0:Y:S01]  /*0690*/  MUFU.RCP R0, R31 ;  /* 0x0000001f00007308 */ /* 0x000e220000001000 */
[----:B------:R-:W-:Y:S07]  /*06a0*/  BSSY.RECONVERGENT B0, `(.L_x_5) ;  /* 0x000000c000007945 */ /* 0x000fee0003800200 */
[----:B------:R-:W1:Y:S01]  /*06b0*/  FCHK P0, R10, R31 ;  /* 0x0000001f0a007302 */ /* 0x000e620000000000 */
[----:B0-----:R-:W-:-:S04]  /*06c0*/  FFMA R3, -R31, R0, 1 ;  /* 0x3f8000001f037423 */ /* 0x001fc80000000100 */
[----:B------:R-:W-:-:S04]  /*06d0*/  FFMA R3, R0, R3, R0 ;  /* 0x0000000300037223 */ /* 0x000fc80000000000 */
[----:B------:R-:W-:-:S04]  /*06e0*/  FFMA R0, R10, R3, RZ ;  /* 0x000000030a007223 */ /* 0x000fc800000000ff */
[----:B------:R-:W-:-:S04]  /*06f0*/  FFMA R2, -R31, R0, R10 ;  /* 0x000000001f027223 */ /* 0x000fc8000000010a */
[----:B------:R-:W-:Y:S01]  /*0700*/  FFMA R0, R3, R2, R0 ;  /* 0x0000000203007223 */ /* 0x000fe20000000000 */
[----:B-1----:R-:W-:Y:S06]  /*0710*/  @!P0 BRA `(.L_x_6) ;  /* 0x0000000000108947 */ /* 0x002fec0003800000 */
[----:B------:R-:W-:Y:S01]  /*0720*/  IMAD.MOV.U32 R0, RZ, RZ, R10 ;  /* 0x000000ffff007224 */ /* 0x000fe200078e000a */
[----:B------:R-:W-:Y:S01]  /*0730*/  MOV R2, 0x760 ;  /* 0x0000076000027802 */ /* 0x000fe20000000f00 */
[----:B------:R-:W-:-:S07]  /*0740*/  IMAD.MOV.U32 R3, RZ, RZ, R31 ;  /* 0x000000ffff037224 */ /* 0x000fce00078e001f */
[----:B------:R-:W-:Y:S05]  /*0750*/  CALL.REL.NOINC `($__internal_0_$__cuda_sm3x_div_rn_noftz_f32_slowpath) ;  /* 0x00000000007c7944 */ /* 0x000fea0003c00000 */
.L_x_6:
[----:B------:R-:W-:Y:S05]  /*0760*/  BSYNC.RECONVERGENT B0 ;  /* 0x0000000000007941 */ /* 0x000fea0003800200 */
.L_x_5:
[----:B------:R-:W0:Y:S01]  /*0770*/  LDC.64 R12, c[0x0][0x3a0] ;  /* 0x0000e800ff0c7b82 */ /* 0x000e220000000a00 */
[----:B------:R-:W1:Y:S01]  /*0780*/  F2F.F64.F32 R8, R8 ;  /* 0x0000000800087310 */ /* 0x000e620000201800 */
[----:B------:R-:W-:Y:S01]  /*0790*/  R2UR UR6, R16 ;  /* 0x00000000100672ca */ /* 0x000fe200000e0000 */
[----:B------:R-:W-:Y:S01]  /*07a0*/  FADD R15, R0, R15 ;  /* 0x0000000f000f7221 */ /* 0x000fe20000000000 */
[----:B------:R-:W-:Y:S01]  /*07b0*/  R2UR UR7, R17 ;  /* 0x00000000110772ca */ /* 0x000fe200000e0000 */
[----:B------:R2:W-:Y:S01]  /*07c0*/  STL.64 [R1+0x10], R18 ;  /* 0x0000101201007387 */ /* 0x0005e20000100a00 */
[----:B------:R-:W-:Y:S01]  /*07d0*/  MOV R2, 0x0 ;  /* 0x0000000000027802 */ /* 0x000fe20000000f00 */
[----:B------:R-:W3:Y:S01]  /*07e0*/  LDCU.64 UR4, c[0x4][0x10] ;  /* 0x01000200ff0477ac */ /* 0x000ee20008000a00 */
[----:B------:R-:W-:Y:S01]  /*07f0*/  IMAD.MOV.U32 R6, RZ, RZ, R23 ;  /* 0x000000ffff067224 */ /* 0x000fe200078e0017 */
[----:B------:R-:W4:Y:S01]  /*0800*/  F2F.F64.F32 R10, R10 ;  /* 0x0000000a000a7310 */ /* 0x000f220000201800 */
[----:B------:R-:W-:-:S02]  /*0810*/  IMAD.MOV.U32 R7, RZ, RZ, R24 ;  /* 0x000000ffff077224 */ /* 0x000fc400078e0018 */
[----:B------:R-:W2:Y:S01]  /*0820*/  LDC.64 R2, c[0x4][R2] ;  /* 0x0100000002027b82 */ /* 0x000ea20000000a00 */
[----:B-1----:R1:W-:Y:S01]  /*0830*/  STL.64 [R1], R8 ;  /* 0x0000000801007387 */ /* 0x0023e20000100a00 */
[----:B0-----:R-:W-:-:S03]  /*0840*/  IMAD.WIDE R12, R5, 0x4, R12 ;  /* 0x00000004050c7825 */ /* 0x001fc600078e020c */
[----:B----4-:R1:W-:Y:S01]  /*0850*/  STL.64 [R1+0x8], R10 ;  /* 0x0000080a01007387 */ /* 0x0103e20000100a00 */
[----:B---3--:R-:W-:-:S03]  /*0860*/  IMAD.U32 R4, RZ, RZ, UR4 ;  /* 0x00000004ff047e24 */ /* 0x008fc6000f8e00ff */
[----:B------:R1:W-:Y:S01]  /*0870*/  STG.E desc[UR6][R12.64], R15 ;  /* 0x0000000f0c007986 */ /* 0x0003e2000c101906 */
[----:B------:R-:W-:-:S07]  /*0880*/  IMAD.U32 R5, RZ, RZ, UR5 ;  /* 0x00000005ff057e24 */ /* 0x000fce000f8e00ff */
[----:B------:R-:W-:-:S07]  /*0890*/  LEPC R20, `(.L_x_7) ;  /* 0x000000001014794e */ /* 0x000fce0000000000 */
[----:B-12---:R-:W-:Y:S05]  /*08a0*/  CALL.ABS.NOINC R2 ;  /* 0x0000000002007343 */ /* 0x006fea0003c00000 */
.L_x_7:
[----:B------:R-:W-:Y:S01]  /*08b0*/  IMAD.IADD R19, R26, 0x1, R19 ;  /* 0x000000011a137824 */ /* 0x000fe200078e0213 */
[----:B------:R-:W-:-:S04]  /*08c0*/  ISETP.GE.AND P6, PT, R33, UR36, PT ;  /* 0x0000002421007c0c */ /* 0x000fc8000bfc6270 */
[----:B------:R-:W-:-:S13]  /*08d0*/  ISETP.LT.AND P0, PT, R19, R22, PT ;  /* 0x000000161300720c */ /* 0x000fda0003f01270 */
[----:B------:R-:W-:Y:S05]  /*08e0*/  @P6 BRA P0, `(.L_x_8) ;  /* 0xfffffff800a06947 */ /* 0x000fea000003ffff */
.L_x_2:
[----:B------:R-:W-:Y:S05]  /*08f0*/  BSYNC.RECONVERGENT B6 ;  /* 0x0000000000067941 */ /* 0x000fea0003800200 */
.L_x_1:
[----:B------:R-:W-:-:S05]  /*0900*/  IMAD.IADD R18, R27, 0x1, R18 ;  /* 0x000000011b127824 */ /* 0x000fca00078e0212 */
[C---:B------:R-:W-:Y:S02]  /*0910*/  ISETP.GE.AND P0, PT, R18.reuse, UR36, PT ;  /* 0x0000002412007c0c */ /* 0x040fe4000bf06270 */
[----:B------:R-:W-:-:S13]  /*0920*/  ISETP.LT.AND P1, PT, R18, UR37, PT ;  /* 0x0000002512007c0c */ /* 0x000fda000bf21270 */
[----:B------:R-:W-:Y:S05]  /*0930*/  @P0 BRA P1, `(.L_x_9) ;  /* 0xfffffff800700947 */ /* 0x000fea000083ffff */
[----:B------:R-:W-:Y:S05]  /*0940*/  EXIT ;  /* 0x000000000000794d */ /* 0x000fea0003800000 */
        .weak           $__internal_0_$__cuda_sm3x_div_rn_noftz_f32_slowpath
        .type           $__internal_0_$__cuda_sm3x_div_rn_noftz_f32_slowpath,@function
        .size           $__internal_0_$__cuda_sm3x_div_rn_noftz_f32_slowpath,(.L_x_22 - $__internal_0_$__cuda_sm3x_div_rn_noftz_f32_slowpath)
$__internal_0_$__cuda_sm3x_div_rn_noftz_f32_slowpath:
[----:B------:R-:W-:Y:S01]  /*0950*/  SHF.R.U32.HI R6, RZ, 0x17, R3 ;  /* 0x00000017ff067819 */ /* 0x000fe20000011603 */
[----:B------:R-:W-:Y:S01]  /*0960*/  BSSY.RECONVERGENT B1, `(.L_x_10) ;  /* 0x0000062000017945 */ /* 0x000fe20003800200 */
[----:B------:R-:W-:Y:S02]  /*0970*/  SHF.R.U32.HI R4, RZ, 0x17, R0 ;  /* 0x00000017ff047819 */ /* 0x000fe40000011600 */
[----:B------:R-:W-:Y:S02]  /*0980*/  LOP3.LUT R6, R6, 0xff, RZ, 0xc0, !PT ;  /* 0x000000ff06067812 */ /* 0x000fe400078ec0ff */
[----:B------:R-:W-:-:S03]  /*0990*/  LOP3.LUT R7, R4, 0xff, RZ, 0xc0, !PT ;  /* 0x000000ff04077812 */ /* 0x000fc600078ec0ff */
[----:B------:R-:W-:Y:S02]  /*09a0*/  VIADD R11, R6, 0xffffffff ;  /* 0xffffffff060b7836 */ /* 0x000fe40000000000 */
[----:B------:R-:W-:-:S03]  /*09b0*/  VIADD R9, R7, 0xffffffff ;  /* 0xffffffff07097836 */ /* 0x000fc60000000000 */
[----:B------:R-:W-:-:S04]  /*09c0*/  ISETP.GT.U32.AND P0, PT, R11, 0xfd, PT ;  /* 0x000000fd0b00780c */ /* 0x000fc80003f04070 */
[----:B------:R-:W-:-:S13]  /*09d0*/  ISETP.GT.U32.OR P0, PT, R9, 0xfd, P0 ;  /* 0x000000fd0900780c */ /* 0x000fda0000704470 */
[----:B------:R-:W-:Y:S01]  /*09e0*/  @!P0 IMAD.MOV.U32 R4, RZ, RZ, RZ ;  /* 0x000000ffff048224 */ /* 0x000fe200078e00ff */
[----:B------:R-:W-:Y:S06]  /*09f0*/  @!P0 BRA `(.L_x_11) ;  /* 0x00000000005c8947 */ /* 0x000fec0003800000 */
[----:B------:R-:W-:Y:S02]  /*0a00*/  FSETP.GTU.FTZ.AND P0, PT, |R0|, +INF , PT ;  /* 0x7f8000000000780b */ /* 0x000fe40003f1c200 */
[----:B------:R-:W-:-:S04]  /*0a10*/  FSETP.GTU.FTZ.AND P1, PT, |R3|, +INF , PT ;  /* 0x7f8000000300780b */ /* 0x000fc80003f3c200 */
[----:B------:R-:W-:-:S13]  /*0a20*/  PLOP3.LUT P0, PT, P0, P1, PT, 0xf8, 0x8f ;  /* 0x00000000008f781c */ /* 0x000fda0000703f70 */
[----:B------:R-:W-:Y:S05]  /*0a30*/  @P0 BRA `(.L_x_12) ;  /* 0x00000004004c0947 */ /* 0x000fea0003800000 */
[----:B------:R-:W-:-:S13]  /*0a40*/  LOP3.LUT P0, RZ, R3, 0x7fffffff, R0, 0xc8, !PT ;  /* 0x7fffffff03ff7812 */ /* 0x000fda000780c800 */
[----:B------:R-:W-:Y:S05]  /*0a50*/  @!P0 BRA `(.L_x_13) ;  /* 0x00000004003c8947 */ /* 0x000fea0003800000 */
[C---:B------:R-:W-:Y:S02]  /*0a60*/  FSETP.NEU.FTZ.AND P2, PT, |R0|.reuse, +INF , PT ;  /* 0x7f8000000000780b */ /* 0x040fe40003f5d200 */
[----:B------:R-:W-:Y:S02]  /*0a70*/  FSETP.NEU.FTZ.AND P1, PT, |R3|, +INF , PT ;  /* 0x7f8000000300780b */ /* 0x000fe40003f3d200 */
[----:B------:R-:W-:-:S11]  /*0a80*/  FSETP.NEU.FTZ.AND P0, PT, |R0|, +INF , PT ;  /* 0x7f8000000000780b */ /* 0x000fd60003f1d200 */
[----:B------:R-:W-:Y:S05]  /*0a90*/  @!P1 BRA !P2, `(.L_x_13) ;  /* 0x00000004002c9947 */ /* 0x000fea0005000000 */
[----:B------:R-:W-:-:S04]  /*0aa0*/  LOP3.LUT P2, RZ, R0, 0x7fffffff, RZ, 0xc0, !PT ;  /* 0x7fffffff00ff7812 */ /* 0x000fc8000784c0ff */
[----:B------:R-:W-:-:S13]  /*0ab0*/  PLOP3.LUT P1, PT, P1, P2, PT, 0x2f, 0xf2 ;  /* 0x0000000000f2781c */ /* 0x000fda0000f24577 */
[----:B------:R-:W-:Y:S05]  /*0ac0*/  @P1 BRA `(.L_x_14) ;  /* 0x0000000400181947 */ /* 0x000fea0003800000 */
[----:B------:R-:W-:-:S04]  /*0ad0*/  LOP3.LUT P1, RZ, R3, 0x7fffffff, RZ, 0xc0, !PT ;  /* 0x7fffffff03ff7812 */ /* 0x000fc8000782c0ff */
[----:B------:R-:W-:-:S13]  /*0ae0*/  PLOP3.LUT P0, PT, P0, P1, PT, 0x2f, 0xf2 ;  /* 0x0000000000f2781c */ /* 0x000fda0000702577 */
[----:B------:R-:W-:Y:S05]  /*0af0*/  @P0 BRA `(.L_x_15) ;  /* 0x0000000400000947 */ /* 0x000fea0003800000 */
[----:B------:R-:W-:Y:S02]  /*0b00*/  ISETP.GE.AND P0, PT, R9, RZ, PT ;  /* 0x000000ff0900720c */ /* 0x000fe40003f06270 */
[----:B------:R-:W-:-:S11]  /*0b10*/  ISETP.GE.AND P1, PT, R11, RZ, PT ;  /* 0x000000ff0b00720c */ /* 0x000fd60003f26270 */
[----:B------:R-:W-:Y:S02]  /*0b20*/  @P0 IMAD.MOV.U32 R4, RZ, RZ, RZ ;  /* 0x000000ffff040224 */ /* 0x000fe400078e00ff */
[----:B------:R-:W-:Y:S01]  /*0b30*/  @!P0 FFMA R0, R0, 1.84467440737095516160e+19, RZ ;  /* 0x5f80000000008823 */ /* 0x000fe200000000ff */
[----:B------:R-:W-:Y:S02]  /*0b40*/  @!P0 IMAD.MOV.U32 R4, RZ, RZ, -0x40 ;  /* 0xffffffc0ff048424 */ /* 0x000fe400078e00ff */
[----:B------:R-:W-:Y:S02]  /*0b50*/  @!P1 FFMA R3, R3, 1.84467440737095516160e+19, RZ ;  /* 0x5f80000003039823 */ /* 0x000fe400000000ff */
[----:B------:R-:W-:-:S07]  /*0b60*/  @!P1 VIADD R4, R4, 0x40 ;  /* 0x0000004004049836 */ /* 0x000fce0000000000 */
.L_x_11:
[----:B------:R-:W-:Y:S01]  /*0b70*/  LEA R12, R6, 0xc0800000, 0x17 ;  /* 0xc0800000060c7811 */ /* 0x000fe200078eb8ff */
[----:B------:R-:W-:Y:S01]  /*0b80*/  VIADD R7, R7, 0xffffff81 ;  /* 0xffffff8107077836 */ /* 0x000fe20000000000 */
[----:B------:R-:W-:Y:S03]  /*0b90*/  BSSY.RECONVERGENT B2, `(.L_x_16) ;  /* 0x0000035000027945 */ /* 0x000fe60003800200 */
[----:B------:R-:W-:Y:S01]  /*0ba0*/  IMAD.IADD R12, R3, 0x1, -R12 ;  /* 0x00000001030c7824 */ /* 0x000fe200078e0a0c */
[C---:B------:R-:W-:Y:S01]  /*0bb0*/  IADD3 R11, PT, PT, R7.reuse, 0x7f, -R6 ;  /* 0x0000007f070b7810 */ /* 0x040fe20007ffe806 */
[----:B------:R-:W-:Y:S02]  /*0bc0*/  IMAD R0, R7, -0x800000, R0 ;  /* 0xff80000007007824 */ /* 0x000fe400078e0200 */
[----:B------:R-:W0:Y:S01]  /*0bd0*/  MUFU.RCP R3, R12 ;  /* 0x0000000c00037308 */ /* 0x000e220000001000 */
[----:B------:R-:W-:Y:S01]  /*0be0*/  FADD.FTZ R9, -R12, -RZ ;  /* 0x800000ff0c097221 */ /* 0x000fe20000010100 */
[----:B------:R-:W-:-:S03]  /*0bf0*/  IMAD.IADD R11, R11, 0x1, R4 ;  /* 0x000000010b0b7824 */ /* 0x000fc600078e0204 */
[----:B0-----:R-:W-:-:S04]  /*0c00*/  FFMA R14, R3, R9, 1 ;  /* 0x3f800000030e7423 */ /* 0x001fc80000000009 */
[----:B------:R-:W-:-:S04]  /*0c10*/  FFMA R3, R3, R14, R3 ;  /* 0x0000000e03037223 */ /* 0x000fc80000000003 */
[----:B------:R-:W-:-:S04]  /*0c20*/  FFMA R6, R0, R3, RZ ;  /* 0x0000000300067223 */ /* 0x000fc800000000ff */
[----:B------:R-:W-:-:S04]  /*0c30*/  FFMA R7, R9, R6, R0 ;  /* 0x0000000609077223 */ /* 0x000fc80000000000 */
[----:B------:R-:W-:-:S04]  /*0c40*/  FFMA R14, R3, R7, R6 ;  /* 0x00000007030e7223 */ /* 0x000fc80000000006 */
[----:B------:R-:W-:-:S04]  /*0c50*/  FFMA R9, R9, R14, R0 ;  /* 0x0000000e09097223 */ /* 0x000fc80000000000 */
[----:B------:R-:W-:-:S05]  /*0c60*/  FFMA R0, R3, R9, R14 ;  /* 0x0000000903007223 */ /* 0x000fca000000000e */
[----:B------:R-:W-:-:S04]  /*0c70*/  SHF.R.U32.HI R4, RZ, 0x17, R0 ;  /* 0x00000017ff047819 */ /* 0x000fc80000011600 */
[----:B------:R-:W-:-:S05]  /*0c80*/  LOP3.LUT R4, R4, 0xff, RZ, 0xc0, !PT ;  /* 0x000000ff04047812 */ /* 0x000fca00078ec0ff */
[----:B------:R-:W-:-:S04]  /*0c90*/  IMAD.IADD R12, R4, 0x1, R11 ;  /* 0x00000001040c7824 */ /* 0x000fc800078e020b */
[----:B------:R-:W-:-:S05]  /*0ca0*/  VIADD R4, R12, 0xffffffff ;  /* 0xffffffff0c047836 */ /* 0x000fca0000000000 */
[----:B------:R-:W-:-:S13]  /*0cb0*/  ISETP.GE.U32.AND P0, PT, R4, 0xfe, PT ;  /* 0x000000fe0400780c */ /* 0x000fda0003f06070 */
[----:B------:R-:W-:Y:S05]  /*0cc0*/  @!P0 BRA `(.L_x_17) ;  /* 0x0000000000808947 */ /* 0x000fea0003800000 */
[----:B------:R-:W-:-:S13]  /*0cd0*/  ISETP.GT.AND P0, PT, R12, 0xfe, PT ;  /* 0x000000fe0c00780c */ /* 0x000fda0003f04270 */
[----:B------:R-:W-:Y:S05]  /*0ce0*/  @P0 BRA `(.L_x_18) ;  /* 0x00000000006c0947 */ /* 0x000fea0003800000 */
[----:B------:R-:W-:-:S13]  /*0cf0*/  ISETP.GE.AND P0, PT, R12, 0x1, PT ;  /* 0x000000010c00780c */ /* 0x000fda0003f06270 */
[----:B------:R-:W-:Y:S05]  /*0d00*/  @P0 BRA `(.L_x_19) ;  /* 0x0000000000740947 */ /* 0x000fea0003800000 */
[----:B------:R-:W-:Y:S02]  /*0d10*/  ISETP.GE.AND P0, PT, R12, -0x18, PT ;  /* 0xffffffe80c00780c */ /* 0x000fe40003f06270 */
[----:B------:R-:W-:-:S11]  /*0d20*/  LOP3.LUT R0, R0, 0x80000000, RZ, 0xc0, !PT ;  /* 0x8000000000007812 */ /* 0x000fd600078ec0ff */
[----:B------:R-:W-:Y:S05]  /*0d30*/  @!P0 BRA `(.L_x_19) ;  /* 0x0000000000688947 */ /* 0x000fea0003800000 */
[CCC-:B------:R-:W-:Y:S01]  /*0d40*/  FFMA.RZ R6, R3.reuse, R9.reuse, R14.reuse ;  /* 0x0000000903067223 */ /* 0x1c0fe2000000c00e */
[----:B------:R-:W-:Y:S02]  /*0d50*/  VIADD R7, R12, 0x20 ;  /* 0x000000200c077836 */ /* 0x000fe40000000000 */
[CCC-:B------:R-:W-:Y:S01]  /*0d60*/  FFMA.RP R4, R3.reuse, R9.reuse, R14.reuse ;  /* 0x0000000903047223 */ /* 0x1c0fe2000000800e */
[----:B------:R-:W-:Y:S01]  /*0d70*/  FFMA.RM R3, R3, R9, R14 ;  /* 0x0000000903037223 */ /* 0x000fe2000000400e */
[----:B------:R-:W-:Y:S01]  /*0d80*/  IMAD.MOV R9, RZ, RZ, -R12 ;  /* 0x000000ffff097224 */ /* 0x000fe200078e0a0c */
[----:B------:R-:W-:Y:S02]  /*0d90*/  LOP3.LUT R6, R6, 0x7fffff, RZ, 0xc0, !PT ;  /* 0x007fffff06067812 */ /* 0x000fe400078ec0ff */
[----:B------:R-:W-:Y:S02]  /*0da0*/  ISETP.NE.AND P2, PT, R12, RZ, PT ;  /* 0x000000ff0c00720c */ /* 0x000fe40003f45270 */
[----:B------:R-:W-:-:S02]  /*0db0*/  LOP3.LUT R6, R6, 0x800000, RZ, 0xfc, !PT ;  /* 0x0080000006067812 */ /* 0x000fc400078efcff */
[----:B------:R-:W-:Y:S02]  /*0dc0*/  ISETP.NE.AND P1, PT, R12, RZ, PT ;  /* 0x000000ff0c00720c */ /* 0x000fe40003f25270 */
[----:B------:R-:W-:Y:S02]  /*0dd0*/  SHF.L.U32 R7, R6, R7, RZ ;  /* 0x0000000706077219 */ /* 0x000fe400000006ff */
[----:B------:R-:W-:Y:S02]  /*0de0*/  FSETP.NEU.FTZ.AND P0, PT, R4, R3, PT ;  /* 0x000000030400720b */ /* 0x000fe40003f1d000 */
[----:B------:R-:W-:Y:S02]  /*0df0*/  SEL R3, R9, RZ, P2 ;  /* 0x000000ff09037207 */ /* 0x000fe40001000000 */
[----:B------:R-:W-:Y:S02]  /*0e00*/  ISETP.NE.AND P1, PT, R7, RZ, P1 ;  /* 0x000000ff0700720c */ /* 0x000fe40000f25270 */
[----:B------:R-:W-:-:S02]  /*0e10*/  SHF.R.U32.HI R3, RZ, R3, R6 ;  /* 0x00000003ff037219 */ /* 0x000fc40000011606 */
[----:B------:R-:W-:Y:S02]  /*0e20*/  PLOP3.LUT P0, PT, P0, P1, PT, 0xf8, 0x8f ;  /* 0x00000000008f781c */ /* 0x000fe40000703f70 */
[----:B------:R-:W-:Y:S02]  /*0e30*/  SHF.R.U32.HI R7, RZ, 0x1, R3 ;  /* 0x00000001ff077819 */ /* 0x000fe40000011603 */
[----:B------:R-:W-:-:S04]  /*0e40*/  SEL R4, RZ, 0x1, !P0 ;  /* 0x00000001ff047807 */ /* 0x000fc80004000000 */
[----:B------:R-:W-:-:S04]  /*0e50*/  LOP3.LUT R4, R4, 0x1, R7, 0xf8, !PT ;  /* 0x0000000104047812 */ /* 0x000fc800078ef807 */
[----:B------:R-:W-:-:S05]  /*0e60*/  LOP3.LUT R4, R4, R3, RZ, 0xc0, !PT ;  /* 0x0000000304047212 */ /* 0x000fca00078ec0ff */
[----:B------:R-:W-:-:S05]  /*0e70*/  IMAD.IADD R7, R7, 0x1, R4 ;  /* 0x0000000107077824 */ /* 0x000fca00078e0204 */
[----:B------:R-:W-:Y:S01]  /*0e80*/  LOP3.LUT R0, R7, R0, RZ, 0xfc, !PT ;  /* 0x0000000007007212 */ /* 0x000fe200078efcff */
[----:B------:R-:W-:Y:S06]  /*0e90*/  BRA `(.L_x_19) ;  /* 0x0000000000107947 */ /* 0x000fec0003800000 */
.L_x_18:
[----:B------:R-:W-:-:S04]  /*0ea0*/  LOP3.LUT R0, R0, 0x80000000, RZ, 0xc0, !PT ;  /* 0x8000000000007812 */ /* 0x000fc800078ec0ff */
[----:B------:R-:W-:Y:S01]  /*0eb0*/  LOP3.LUT R0, R0, 0x7f800000, RZ, 0xfc, !PT ;  /* 0x7f80000000007812 */ /* 0x000fe200078efcff */
[----:B------:R-:W-:Y:S06]  /*0ec0*/  BRA `(.L_x_19) ;  /* 0x0000000000047947 */ /* 0x000fec0003800000 */
.L_x_17:
[----:B------:R-:W-:-:S07]  /*0ed0*/  IMAD R0, R11, 0x800000, R0 ;  /* 0x008000000b007824 */ /* 0x000fce00078e0200 */
.L_x_19:
[----:B------:R-:W-:Y:S05]  /*0ee0*/  BSYNC.RECONVERGENT B2 ;  /* 0x0000000000027941 */ /* 0x000fea0003800200 */
.L_x_16:
[----:B------:R-:W-:Y:S05]  /*0ef0*/  BRA `(.L_x_20) ;  /* 0x0000000000207947 */ /* 0x000fea0003800000 */
.L_x_15:
[----:B------:R-:W-:-:S04]  /*0f00*/  LOP3.LUT R0, R3, 0x80000000, R0, 0x48, !PT ;  /* 0x8000000003007812 */ /* 0x000fc800078e4800 */
[----:B------:R-:W-:Y:S01]  /*0f10*/  LOP3.LUT R0, R0, 0x7f800000, RZ, 0xfc, !PT ;  /* 0x7f80000000007812 */ /* 0x000fe200078efcff */
[----:B------:R-:W-:Y:S06]  /*0f20*/  BRA `(.L_x_20) ;  /* 0x0000000000147947 */ /* 0x000fec0003800000 */
.L_x_14:
[----:B------:R-:W-:Y:S01]  /*0f30*/  LOP3.LUT R0, R3, 0x80000000, R0, 0x48, !PT ;  /* 0x8000000003007812 */ /* 0x000fe200078e4800 */
[----:B------:R-:W-:Y:S06]  /*0f40*/  BRA `(.L_x_20) ;  /* 0x00000000000c7947 */ /* 0x000fec0003800000 */
.L_x_13:
[----:B------:R-:W0:Y:S01]  /*0f50*/  MUFU.RSQ R0, -QNAN ;  /* 0xffc0000000007908 */ /* 0x000e220000001400 */
[----:B------:R-:W-:Y:S05]  /*0f60*/  BRA `(.L_x_20) ;  /* 0x0000000000047947 */ /* 0x000fea0003800000 */
.L_x_12:
[----:B------:R-:W-:-:S07]  /*0f70*/  FADD.FTZ R0, R0, R3 ;  /* 0x0000000300007221 */ /* 0x000fce0000010000 */
.L_x_20:
[----:B------:R-:W-:Y:S05]  /*0f80*/  BSYNC.RECONVERGENT B1 ;  /* 0x0000000000017941 */ /* 0x000fea0003800200 */
.L_x_10:
[----:B------:R-:W-:-:S04]  /*0f90*/  IMAD.MOV.U32 R3, RZ, RZ, 0x0 ;  /* 0x00000000ff037424 */ /* 0x000fc800078e00ff */
[----:B0-----:R-:W-:Y:S05]  /*0fa0*/  RET.REL.NODEC R2 `(_Z13laplacian_GPUiiiiiPfS_) ;  /* 0xfffffff002147950 */ /* 0x001fea0003c3ffff */
.L_x_21:
[----:B------:R-:W-:-:S00]  /*0fb0*/  BRA `(.L_x_21) ;  /* 0xfffffffc00fc7947 */ /* 0x000fc0000383ffff */
[----:B------:R-:W-:-:S00]  /*0fc0*/  NOP ;  /* 0x0000000000007918 */ /* 0x000fc00000000000 */
        /* <DEDUP_REMOVED lines=11> */
.L_x_22:


//--------------------- .nv.global.init           --------------------------
	.section	.nv.global.init,"aw",@progbits
.nv.global.init:
	.type		$str,@object
	.size		$str,($str$1 - $str)
$str:
        /*0000*/ 	.byte	0x6c, 0x69, 0x6d, 0x5f, 0x6e, 0x78, 0x20, 0x3d, 0x20, 0x25, 0x64, 0x00
	.type		$str$1,@object
	.size		$str$1,(.L_1 - $str$1)
$str$1:
        /*000c*/ 	.byte	0x50, 0x78, 0x78, 0x20, 0x25, 0x2e, 0x33, 0x66, 0x2c, 0x20, 0x50, 0x7a, 0x7a, 0x20, 0x25, 0x2e
        /*001c*/ 	.byte	0x33, 0x66, 0x2c, 0x69, 0x20, 0x25, 0x64, 0x2c, 0x20, 0x6a, 0x20, 0x25, 0x64, 0x0a, 0x00
.L_1:


//--------------------- .nv.shared.reserved.0     --------------------------
	.section	.nv.shared.reserved.0,"aw",@nobits
	.weak		__nv_reservedSMEM_offset_0_alias
	.size		__nv_reservedSMEM_offset_0_alias, 0, 64
	.other		__nv_reservedSMEM_offset_0_alias,@"STO_CUDA_RESERVED_SHARED STV_DEFAULT"
__nv_reservedSMEM_offset_0_alias:
	.zero		0
	.zero		64


//--------------------- .nv.constant0._Z13laplacian_GPUiiiiiPfS_ --------------------------
	.section	.nv.constant0._Z13laplacian_GPUiiiiiPfS_,"a",@progbits
	.sectionflags	@""
	.align	4
.nv.constant0._Z13laplacian_GPUiiiiiPfS_:
	.zero		936


//--------------------- SYMBOLS --------------------------

	.type		.nv.reservedSmem.offset0,@object
	.size		.nv.reservedSmem.offset0,0x4
	.type		vprintf,@function
